//
// Generated by NVIDIA NVVM Compiler
//
// Compiler Build ID: CL-36424714
// Cuda compilation tools, release 13.0, V13.0.88
// Based on NVVM 20.0.0
//

.version 9.0
.target sm_100
.address_size 64

	// .globl	_Z16histogram_kernelPjS_jj

.visible .entry _Z16histogram_kernelPjS_jj(
	.param .u64 .ptr .align 1 _Z16histogram_kernelPjS_jj_param_0,
	.param .u64 .ptr .align 1 _Z16histogram_kernelPjS_jj_param_1,
	.param .u32 _Z16histogram_kernelPjS_jj_param_2,
	.param .u32 _Z16histogram_kernelPjS_jj_param_3
)
{


	ret;

}


// ===== COMPILED SASS (sm_100) =====

	.target	sm_100

	.elftype	@"ET_EXEC"


//--------------------- .note.nv.tkinfo           --------------------------
	.section	.note.nv.tkinfo,"",@"SHT_NOTE"
	.sectionflags	@"SHF_NOTE_NV_TKINFO"
	.tkinfo
        /*0018*/ 	.word	0x00000002
        /*0030*/ 	.string	""
        /*0030*/ 	.string	"ptxas"
        /*0030*/ 	.string	"Cuda compilation tools, release 13.0, V13.0.88"
        /*0030*/ 	.string	"Build cuda_13.0.r13.0/compiler.36424714_0"
        /*0030*/ 	.string	"-arch sm_100 -m 64 "



//--------------------- .note.nv.cuinfo           --------------------------
	.section	.note.nv.cuinfo,"",@"SHT_NOTE"
	.sectionflags	@"SHF_NOTE_NV_CUINFO"
        /*0018*/ 	.short	0x0002
        /*001a*/ 	.short	0x0064
        /*001c*/ 	.short	0x0082
	.zero		2


//--------------------- .nv.info                  --------------------------
	.section	.nv.info,"",@"SHT_CUDA_INFO"
	.align	4


	//----- nvinfo : EIATTR_REGCOUNT
	.align		4
        /*0000*/ 	.byte	0x04, 0x2f
        /*0002*/ 	.short	(.L_1 - .L_0)
	.align		4
.L_0:
        /*0004*/ 	.word	index@(_Z16histogram_kernelPjS_jj)
        /*0008*/ 	.word	0x00000004


	//----- nvinfo : EIATTR_FRAME_SIZE
	.align		4
.L_1:
        /*000c*/ 	.byte	0x04, 0x11
        /*000e*/ 	.short	(.L_3 - .L_2)
	.align		4
.L_2:
        /*0010*/ 	.word	index@(_Z16histogram_kernelPjS_jj)
        /*0014*/ 	.word	0x00000000


	//----- nvinfo : EIATTR_MIN_STACK_SIZE
	.align		4
.L_3:
        /*0018*/ 	.byte	0x04, 0x12
        /*001a*/ 	.short	(.L_5 - .L_4)
	.align		4
.L_4:
        /*001c*/ 	.word	index@(_Z16histogram_kernelPjS_jj)
        /*0020*/ 	.word	0x00000000
.L_5:


//--------------------- .nv.compat                --------------------------
	.section	.nv.compat,"",@"SHT_CUDA_COMPAT_INFO"
	.align	4
        /*0000*/ 	.byte	0x02, 0x09, 0x00, 0x00, 0x02, 0x02, 0x01, 0x00, 0x02, 0x05, 0x05, 0x00, 0x03, 0x07, 0x01, 0x01
        /*0010*/ 	.byte	0x02, 0x03, 0x00, 0x00, 0x02, 0x06, 0x01, 0x00, 0x04, 0x0b, 0x08, 0x00, 0x09, 0x00, 0x00, 0x00
        /*0020*/ 	.byte	0x00, 0x00, 0x00, 0x00


//--------------------- .nv.info._Z16histogram_kernelPjS_jj --------------------------
	.section	.nv.info._Z16histogram_kernelPjS_jj,"",@"SHT_CUDA_INFO"
	.sectionflags	@""
	.align	4


	//----- nvinfo : EIATTR_CUDA_API_VERSION
	.align		4
        /*0000*/ 	.byte	0x04, 0x37
        /*0002*/ 	.short	(.L_7 - .L_6)
.L_6:
        /*0004*/ 	.word	0x00000082


	//----- nvinfo : EIATTR_KPARAM_INFO
	.align		4
.L_7:
        /*0008*/ 	.byte	0x04, 0x17
        /*000a*/ 	.short	(.L_9 - .L_8)
.L_8:
        /*000c*/ 	.word	0x00000000
        /*0010*/ 	.short	0x0003
        /*0012*/ 	.short	0x0014
        /*0014*/ 	.byte	0x00, 0xf0, 0x11, 0x00


	//----- nvinfo : EIATTR_KPARAM_INFO
	.align		4
.L_9:
        /*0018*/ 	.byte	0x04, 0x17
        /*001a*/ 	.short	(.L_11 - .L_10)
.L_10:
        /*001c*/ 	.word	0x00000000
        /*0020*/ 	.short	0x0002
        /*0022*/ 	.short	0x0010
        /*0024*/ 	.byte	0x00, 0xf0, 0x11, 0x00


	//----- nvinfo : EIATTR_KPARAM_INFO
	.align		4
.L_11:
        /*0028*/ 	.byte	0x04, 0x17
        /*002a*/ 	.short	(.L_13 - .L_12)
.L_12:
        /*002c*/ 	.word	0x00000000
        /*0030*/ 	.short	0x0001
        /*0032*/ 	.short	0x0008
        /*0034*/ 	.byte	0x00, 0xf5, 0x21, 0x00


	//----- nvinfo : EIATTR_KPARAM_INFO
	.align		4
.L_13:
        /*0038*/ 	.byte	0x04, 0x17
        /*003a*/ 	.short	(.L_15 - .L_14)
.L_14:
        /*003c*/ 	.word	0x00000000
        /*0040*/ 	.short	0x0000
        /*0042*/ 	.short	0x0000
        /*0044*/ 	.byte	0x00, 0xf5, 0x21, 0x00


	//----- nvinfo : EIATTR_SPARSE_MMA_MASK
	.align		4
.L_15:
        /*0048*/ 	.byte	0x03, 0x50
        /*004a*/ 	.short	0x0000


	//----- nvinfo : EIATTR_MAXREG_COUNT
	.align		4
        /*004c*/ 	.byte	0x03, 0x1b
        /*004e*/ 	.short	0x00ff


	//----- nvinfo : EIATTR_MERCURY_ISA_VERSION
	.align		4
        /*0050*/ 	.byte	0x03, 0x5f
        /*0052*/ 	.short	0x0101


	//----- nvinfo : EIATTR_VRC_CTA_INIT_COUNT
	.align		4
        /*0054*/ 	.byte	0x02, 0x4a
	.zero		1
	.zero		1


	//----- nvinfo : EIATTR_EXIT_INSTR_OFFSETS
	.align		4
        /*0058*/ 	.byte	0x04, 0x1c
        /*005a*/ 	.short	(.L_17 - .L_16)


	//   ....[0]....
.L_16:
        /*005c*/ 	.word	0x00000010


	//----- nvinfo : EIATTR_CBANK_PARAM_SIZE
	.align		4
.L_17:
        /*0060*/ 	.byte	0x03, 0x19
        /*0062*/ 	.short	0x0018


	//----- nvinfo : EIATTR_PARAM_CBANK
	.align		4
        /*0064*/ 	.byte	0x04, 0x0a
        /*0066*/ 	.short	(.L_19 - .L_18)
	.align		4
.L_18:
        /*0068*/ 	.word	index@(.nv.constant0._Z16histogram_kernelPjS_jj)
        /*006c*/ 	.short	0x0380
        /*006e*/ 	.short	0x0018


	//----- nvinfo : EIATTR_SW_WAR
	.align		4
.L_19:
        /*0070*/ 	.byte	0x04, 0x36
        /*0072*/ 	.short	(.L_21 - .L_20)
.L_20:
        /*0074*/ 	.word	0x00000008
.L_21:


//--------------------- .nv.callgraph             --------------------------
	.section	.nv.callgraph,"",@"SHT_CUDA_CALLGRAPH"
	.align	4
	.sectionentsize	8
	.align		4
        /*0000*/ 	.word	0x00000000
	.align		4
        /*0004*/ 	.word	0xffffffff
	.align		4
        /*0008*/ 	.word	0x00000000
	.align		4
        /*000c*/ 	.word	0xfffffffe
	.align		4
        /*0010*/ 	.word	0x00000000
	.align		4
        /*0014*/ 	.word	0xfffffffd
	.align		4
        /*0018*/ 	.word	0x00000000
	.align		4
        /*001c*/ 	.word	0xfffffffc


//--------------------- .text._Z16histogram_kernelPjS_jj --------------------------
	.section	.text._Z16histogram_kernelPjS_jj,"ax",@progbits
	.align	128
        .global         _Z16histogram_kernelPjS_jj
        .type           _Z16histogram_kernelPjS_jj,@function
        .size           _Z16histogram_kernelPjS_jj,(.L_x_1 - _Z16histogram_kernelPjS_jj)
        .other          _Z16histogram_kernelPjS_jj,@"STO_CUDA_ENTRY STV_DEFAULT"
_Z16histogram_kernelPjS_jj:
.text._Z16histogram_kernelPjS_jj:
[----:B------:R-:W-:Y:S01]  /*0000*/  LDC R1, c[0x0][0x37c] ;  /* 0x0000df00ff017b82 */ /* 0x000fe20000000800 */
[----:B------:R-:W-:Y:S05]  /*0010*/  EXIT ;  /* 0x000000000000794d */ /* 0x000fea0003800000 */
.L_x_0:
[----:B------:R-:W-:-:S00]  /*0020*/  BRA `(.L_x_0) ;  /* 0xfffffffc00fc7947 */ /* 0x000fc0000383ffff */
[----:B------:R-:W-:-:S00]  /*0030*/  NOP ;  /* 0x0000000000007918 */ /* 0x000fc00000000000 */
        /* <DEDUP_REMOVED lines=12> */
.L_x_1:


//--------------------- .nv.shared.reserved.0     --------------------------
	.section	.nv.shared.reserved.0,"aw",@nobits
	.weak		__nv_reservedSMEM_offset_0_alias
	.size		__nv_reservedSMEM_offset_0_alias, 0, 64
	.other		__nv_reservedSMEM_offset_0_alias,@"STO_CUDA_RESERVED_SHARED STV_DEFAULT"
__nv_reservedSMEM_offset_0_alias:
	.zero		0
	.zero		64


//--------------------- .nv.constant0._Z16histogram_kernelPjS_jj --------------------------
	.section	.nv.constant0._Z16histogram_kernelPjS_jj,"a",@progbits
	.sectionflags	@""
	.align	4
.nv.constant0._Z16histogram_kernelPjS_jj:
	.zero		920


//--------------------- SYMBOLS --------------------------

	.type		.nv.reservedSmem.offset0,@object
	.size		.nv.reservedSmem.offset0,0x4
